	.headerflags	@"EF_CUDA_TEXMODE_UNIFIED EF_CUDA_64BIT_ADDRESS EF_CUDA_SM86 EF_CUDA_VIRTUAL_SM(EF_CUDA_SM86)"
	.elftype	@"ET_EXEC"


//--------------------- .nv.info                  --------------------------
	.section	.nv.info,"",@"SHT_CUDA_INFO"
	.align	4


	//----- nvinfo : EIATTR_REGCOUNT
	.align		4
        /*0000*/ 	.byte	0x04, 0x2f
        /*0002*/ 	.short	(.L_2 - .L_1)
	.align		4
.L_1:
        /*0004*/ 	.word	index@(triton__0d1d2d3de)
        /*0008*/ 	.word	0x00000010


	//----- nvinfo : EIATTR_MAX_STACK_SIZE
	.align		4
.L_2:
        /*000c*/ 	.byte	0x04, 0x23
        /*000e*/ 	.short	(.L_4 - .L_3)
	.align		4
.L_3:
        /*0010*/ 	.word	index@(triton__0d1d2d3de)
        /*0014*/ 	.word	0x00000000


	//----- nvinfo : EIATTR_MIN_STACK_SIZE
	.align		4
.L_4:
        /*0018*/ 	.byte	0x04, 0x12
        /*001a*/ 	.short	(.L_6 - .L_5)
	.align		4
.L_5:
        /*001c*/ 	.word	index@(triton__0d1d2d3de)
        /*0020*/ 	.word	0x00000000


	//----- nvinfo : EIATTR_FRAME_SIZE
	.align		4
.L_6:
        /*0024*/ 	.byte	0x04, 0x11
        /*0026*/ 	.short	(.L_8 - .L_7)
	.align		4
.L_7:
        /*0028*/ 	.word	index@(triton__0d1d2d3de)
        /*002c*/ 	.word	0x00000000
.L_8:


//--------------------- .nv.info.triton__0d1d2d3de --------------------------
	.section	.nv.info.triton__0d1d2d3de,"",@"SHT_CUDA_INFO"
	.align	4


	//----- nvinfo : EIATTR_CUDA_API_VERSION
	.align		4
        /*0000*/ 	.byte	0x04, 0x37
        /*0002*/ 	.short	(.L_10 - .L_9)
.L_9:
        /*0004*/ 	.word	0x0000007b


	//----- nvinfo : EIATTR_SW2861232_WAR
	.align		4
.L_10:
        /*0008*/ 	.byte	0x01, 0x35
	.zero		2


	//----- nvinfo : EIATTR_PARAM_CBANK
	.align		4
        /*000c*/ 	.byte	0x04, 0x0a
        /*000e*/ 	.short	(.L_12 - .L_11)
	.align		4
.L_11:
        /*0010*/ 	.word	index@(.nv.constant0.triton__0d1d2d3de)
        /*0014*/ 	.short	0x0160
        /*0016*/ 	.short	0x001c


	//----- nvinfo : EIATTR_CBANK_PARAM_SIZE
	.align		4
.L_12:
        /*0018*/ 	.byte	0x03, 0x19
        /*001a*/ 	.short	0x001c


	//----- nvinfo : EIATTR_KPARAM_INFO
	.align		4
        /*001c*/ 	.byte	0x04, 0x17
        /*001e*/ 	.short	(.L_14 - .L_13)
.L_13:
        /*0020*/ 	.word	0x00000000
        /*0024*/ 	.short	0x0003
        /*0026*/ 	.short	0x0018
        /*0028*/ 	.byte	0x00, 0xf0, 0x11, 0x00


	//----- nvinfo : EIATTR_KPARAM_INFO
	.align		4
.L_14:
        /*002c*/ 	.byte	0x04, 0x17
        /*002e*/ 	.short	(.L_16 - .L_15)
.L_15:
        /*0030*/ 	.word	0x00000000
        /*0034*/ 	.short	0x0002
        /*0036*/ 	.short	0x0010
        /*0038*/ 	.byte	0x00, 0xf0, 0x21, 0x00


	//----- nvinfo : EIATTR_KPARAM_INFO
	.align		4
.L_16:
        /*003c*/ 	.byte	0x04, 0x17
        /*003e*/ 	.short	(.L_18 - .L_17)
.L_17:
        /*0040*/ 	.word	0x00000000
        /*0044*/ 	.short	0x0001
        /*0046*/ 	.short	0x0008
        /*0048*/ 	.byte	0x00, 0xf0, 0x21, 0x00


	//----- nvinfo : EIATTR_KPARAM_INFO
	.align		4
.L_18:
        /*004c*/ 	.byte	0x04, 0x17
        /*004e*/ 	.short	(.L_20 - .L_19)
.L_19:
        /*0050*/ 	.word	0x00000000
        /*0054*/ 	.short	0x0000
        /*0056*/ 	.short	0x0000
        /*0058*/ 	.byte	0x00, 0xf0, 0x21, 0x00


	//----- nvinfo : EIATTR_MAXREG_COUNT
	.align		4
.L_20:
        /*005c*/ 	.byte	0x03, 0x1b
        /*005e*/ 	.short	0x00ff


	//----- nvinfo : EIATTR_EXIT_INSTR_OFFSETS
	.align		4
        /*0060*/ 	.byte	0x04, 0x1c
        /*0062*/ 	.short	(.L_22 - .L_21)


	//   ....[0]....
.L_21:
        /*0064*/ 	.word	0x00000ab0


	//   ....[1]....
        /*0068*/ 	.word	0x00000ad0


	//----- nvinfo : EIATTR_MAX_THREADS
	.align		4
.L_22:
        /*006c*/ 	.byte	0x04, 0x05
        /*006e*/ 	.short	(.L_24 - .L_23)
.L_23:
        /*0070*/ 	.word	0x00000020
        /*0074*/ 	.word	0x00000001
        /*0078*/ 	.word	0x00000001


	//----- nvinfo : EIATTR_CRS_STACK_SIZE
	.align		4
.L_24:
        /*007c*/ 	.byte	0x04, 0x1e
        /*007e*/ 	.short	(.L_26 - .L_25)
.L_25:
        /*0080*/ 	.word	0x00000000
.L_26:


//--------------------- .nv.rel.action            --------------------------
	.section	.nv.rel.action,"",@"SHT_CUDA_RELOCINFO"
	.align	8
	.sectionentsize	8
        /*0000*/ 	.byte	0x73, 0x00, 0x00, 0x00, 0x00, 0x00, 0x00, 0x00, 0x00, 0x00, 0x00, 0x11, 0x25, 0x00, 0x05, 0x36


//--------------------- .nv.constant0.triton__0d1d2d3de --------------------------
	.section	.nv.constant0.triton__0d1d2d3de,"a",@progbits
	.align	4
.nv.constant0.triton__0d1d2d3de:
	.zero		380


//--------------------- .text.triton__0d1d2d3de   --------------------------
	.section	.text.triton__0d1d2d3de,"ax",@progbits
	.sectioninfo	@"SHI_REGISTERS=16"
	.align	128
        .global         triton__0d1d2d3de
        .type           triton__0d1d2d3de,@function
        .size           triton__0d1d2d3de,(.L_x_10 - triton__0d1d2d3de)
        .other          triton__0d1d2d3de,@"STO_CUDA_ENTRY STV_DEFAULT"
triton__0d1d2d3de:
.text.triton__0d1d2d3de:
[----:B------:R-:W-:-:S02]  /*0000*/  MOV R1, c[0x0][0x28] ;  /* 0x00000a0000017a02 */ /* 0x000fc40000000f00 */
[----:B------:R-:W0:Y:S01]  /*0010*/  S2R R0, SR_TID.X ;  /* 0x0000000000007919 */ /* 0x000e220000002100 */
[----:B------:R-:W-:-:S03]  /*0020*/  ULDC.64 UR4, c[0x0][0x118] ;  /* 0x0000460000047ab9 */ /* 0x000fc60000000a00 */
[----:B------:R-:W1:Y:S01]  /*0030*/  S2R R3, SR_CTAID.X ;  /* 0x0000000000037919 */ /* 0x000e620000002500 */
[----:B0-----:R-:W-:-:S04]  /*0040*/  LOP3.LUT R0, R0, 0x1f, RZ, 0xc0, !PT ;  /* 0x0000001f00007812 */ /* 0x001fc800078ec0ff */
[----:B-1----:R-:W-:Y:S02]  /*0050*/  LEA R4, R3, R0, 0x5 ;  /* 0x0000000003047211 */ /* 0x002fe400078e28ff */
[----:B------:R-:W-:Y:S02]  /*0060*/  MOV R3, 0x2 ;  /* 0x0000000200037802 */ /* 0x000fe40000000f00 */
[C---:B------:R-:W-:Y:S02]  /*0070*/  ISETP.GE.AND P0, PT, R4.reuse, 0x20, PT ;  /* 0x000000200400780c */ /* 0x040fe40003f06270 */
[----:B------:R-:W-:Y:S02]  /*0080*/  SHF.L.U32 R2, R4, 0x2, RZ ;  /* 0x0000000204027819 */ /* 0x000fe400000006ff */
[----:B------:R-:W-:-:S03]  /*0090*/  PRMT R0, RZ, 0x7610, R0 ;  /* 0x00007610ff007816 */ /* 0x000fc60000000000 */
[----:B------:R-:W-:-:S06]  /*00a0*/  IMAD.WIDE R2, R2, R3, c[0x0][0x160] ;  /* 0x0000580002027625 */ /* 0x000fcc00078e0203 */
[----:B------:R-:W2:Y:S01]  /*00b0*/  @!P0 LDG.E.EL.U16 R0, [R2.64] ;  /* 0x0000000402008981 */ /* 0x000ea2000c2e1500 */
[----:B------:R-:W-:-:S06]  /*00c0*/  PRMT R5, RZ, 0x7610, R5 ;  /* 0x00007610ff057816 */ /* 0x000fcc0000000005 */
[----:B------:R-:W3:Y:S01]  /*00d0*/  @!P0 LDG.E.EL.U16 R5, [R2.64+0x2] ;  /* 0x0000020402058981 */ /* 0x000ee2000c2e1500 */
[----:B------:R-:W-:Y:S02]  /*00e0*/  PRMT R6, RZ, 0x7610, R6 ;  /* 0x00007610ff067816 */ /* 0x000fe40000000006 */
[----:B------:R-:W-:-:S04]  /*00f0*/  PRMT R7, RZ, 0x7610, R7 ;  /* 0x00007610ff077816 */ /* 0x000fc80000000007 */
[----:B------:R-:W4:Y:S04]  /*0100*/  @!P0 LDG.E.EL.U16 R6, [R2.64+0x4] ;  /* 0x0000040402068981 */ /* 0x000f28000c2e1500 */
[----:B------:R-:W5:Y:S01]  /*0110*/  @!P0 LDG.E.EL.U16 R7, [R2.64+0x6] ;  /* 0x0000060402078981 */ /* 0x000f62000c2e1500 */
[----:B------:R-:W-:Y:S01]  /*0120*/  BSSY B0, `(.L_x_0) ;  /* 0x000002f000007945 */ /* 0x000fe20003800000 */
[----:B--2---:R-:W-:-:S05]  /*0130*/  SHF.L.U32 R0, R0, 0x10, RZ ;  /* 0x0000001000007819 */ /* 0x004fca00000006ff */
[----:B------:R-:W-:Y:S01]  /*0140*/  FMUL R0, R0, 0.0625 ;  /* 0x3d80000000007820 */ /* 0x000fe20000400000 */
[----:B---3--:R-:W-:-:S03]  /*0150*/  SHF.L.U32 R5, R5, 0x10, RZ ;  /* 0x0000001005057819 */ /* 0x008fc600000006ff */
[----:B------:R-:W-:Y:S02]  /*0160*/  FMUL R11, R0, 0.019999999552965164185 ;  /* 0x3ca3d70a000b7820 */ /* 0x000fe40000400000 */
[----:B------:R-:W-:Y:S02]  /*0170*/  FMUL R5, R5, 0.0625 ;  /* 0x3d80000005057820 */ /* 0x000fe40000400000 */
[----:B------:R-:W-:Y:S01]  /*0180*/  FADD.FTZ R10, |R11|, -RZ ;  /* 0x800000ff0b0a7221 */ /* 0x000fe20000010200 */
[----:B----4-:R-:W-:Y:S01]  /*0190*/  SHF.L.U32 R6, R6, 0x10, RZ ;  /* 0x0000001006067819 */ /* 0x010fe200000006ff */
[----:B------:R-:W-:-:S03]  /*01a0*/  FMUL R12, R5, 0.019999999552965164185 ;  /* 0x3ca3d70a050c7820 */ /* 0x000fc60000400000 */
[----:B------:R-:W-:Y:S02]  /*01b0*/  FSETP.GE.AND P2, PT, R10, 0.60000002384185791016, PT ;  /* 0x3f19999a0a00780b */ /* 0x000fe40003f46000 */
[----:B-----5:R-:W-:-:S11]  /*01c0*/  SHF.L.U32 R7, R7, 0x10, RZ ;  /* 0x0000001007077819 */ /* 0x020fd600000006ff */
[C---:B------:R-:W-:Y:S01]  /*01d0*/  @P2 FMUL R8, R10.reuse, 2.8853900432586669922 ;  /* 0x4038aa3b0a082820 */ /* 0x040fe20000400000 */
[----:B------:R-:W-:Y:S01]  /*01e0*/  @P2 MOV R2, 0x3f800000 ;  /* 0x3f80000000022802 */ /* 0x000fe20000000f00 */
[----:B------:R-:W-:Y:S01]  /*01f0*/  @!P2 FMUL R3, R11, R11 ;  /* 0x0000000b0b03a220 */ /* 0x000fe20000400000 */
[----:B------:R-:W-:Y:S02]  /*0200*/  @!P2 MOV R0, 0x3c80f082 ;  /* 0x3c80f0820000a802 */ /* 0x000fe40000000f00 */
[----:B------:R-:W-:Y:S01]  /*0210*/  @P2 FSETP.GE.AND P1, PT, R10, 9.010913848876953125, PT ;  /* 0x41102cb40a00280b */ /* 0x000fe20003f26000 */
[----:B------:R-:W0:Y:S02]  /*0220*/  @P2 MUFU.EX2 R8, R8 ;  /* 0x0000000800082308 */ /* 0x000e240000000800 */
[----:B------:R-:W-:-:S04]  /*0230*/  @!P2 FFMA.FTZ R0, R3, R0, -0.052303962409496307373 ;  /* 0xbd563cae0300a423 */ /* 0x000fc80000010000 */
[----:B------:R-:W-:-:S04]  /*0240*/  @!P2 FFMA.FTZ R0, R3, R0, 0.1331529766321182251 ;  /* 0x3e0859410300a423 */ /* 0x000fc80000010000 */
[----:B------:R-:W-:-:S04]  /*0250*/  @!P2 FFMA.FTZ R0, R3, R0, -0.33332768082618713379 ;  /* 0xbeaaa9ed0300a423 */ /* 0x000fc80000010000 */
[----:B------:R-:W-:Y:S01]  /*0260*/  @!P2 FFMA.FTZ R0, R3, R0, RZ ;  /* 0x000000000300a223 */ /* 0x000fe200000100ff */
[----:B0-----:R-:W-:-:S06]  /*0270*/  @P2 FADD R9, R8, 1 ;  /* 0x3f80000008092421 */ /* 0x001fcc0000000000 */
[----:B------:R-:W0:Y:S02]  /*0280*/  @P2 MUFU.RCP R9, R9 ;  /* 0x0000000900092308 */ /* 0x000e240000001000 */
[----:B0-----:R-:W-:Y:S01]  /*0290*/  @P2 FFMA.FTZ R2, R9, -2, R2 ;  /* 0xc000000009022823 */ /* 0x001fe20000010002 */
[----:B------:R-:W-:-:S04]  /*02a0*/  FADD.FTZ R9, |R12|, -RZ ;  /* 0x800000ff0c097221 */ /* 0x000fc80000010200 */
[----:B------:R-:W-:Y:S02]  /*02b0*/  @P2 FSEL R2, R2, 1, !P1 ;  /* 0x3f80000002022808 */ /* 0x000fe40004800000 */
[----:B------:R-:W-:Y:S02]  /*02c0*/  FSETP.GE.AND P1, PT, R9, 0.60000002384185791016, PT ;  /* 0x3f19999a0900780b */ /* 0x000fe40003f26000 */
[--C-:B------:R-:W-:Y:S01]  /*02d0*/  @P2 LOP3.LUT R2, R2, 0x80000000, R11.reuse, 0xf8, !PT ;  /* 0x8000000002022812 */ /* 0x100fe200078ef80b */
[----:B------:R-:W-:-:S10]  /*02e0*/  @!P2 FFMA.FTZ R2, R11, R0, R11 ;  /* 0x000000000b02a223 */ /* 0x000fd4000001000b */
[----:B------:R-:W-:Y:S05]  /*02f0*/  @!P1 BRA `(.L_x_1) ;  /* 0x000000a000009947 */ /* 0x000fea0003800000 */
[C---:B------:R-:W-:Y:S01]  /*0300*/  FMUL R0, R9.reuse, 2.8853900432586669922 ;  /* 0x4038aa3b09007820 */ /* 0x040fe20000400000 */
[----:B------:R-:W-:Y:S02]  /*0310*/  MOV R8, 0x3f800000 ;  /* 0x3f80000000087802 */ /* 0x000fe40000000f00 */
[----:B------:R-:W-:-:S03]  /*0320*/  FSETP.GE.AND P1, PT, R9, 9.010913848876953125, PT ;  /* 0x41102cb40900780b */ /* 0x000fc60003f26000 */
[----:B------:R-:W0:Y:S02]  /*0330*/  MUFU.EX2 R0, R0 ;  /* 0x0000000000007308 */ /* 0x000e240000000800 */
[----:B0-----:R-:W-:-:S06]  /*0340*/  FADD R5, R0, 1 ;  /* 0x3f80000000057421 */ /* 0x001fcc0000000000 */
[----:B------:R-:W0:Y:S02]  /*0350*/  MUFU.RCP R5, R5 ;  /* 0x0000000500057308 */ /* 0x000e240000001000 */
[----:B0-----:R-:W-:-:S05]  /*0360*/  FFMA.FTZ R3, R5, -2, R8 ;  /* 0xc000000005037823 */ /* 0x001fca0000010008 */
[----:B------:R-:W-:-:S04]  /*0370*/  FSEL R3, R3, 1, !P1 ;  /* 0x3f80000003037808 */ /* 0x000fc80004800000 */
[----:B------:R-:W-:Y:S01]  /*0380*/  LOP3.LUT R3, R3, 0x80000000, R12, 0xf8, !PT ;  /* 0x8000000003037812 */ /* 0x000fe200078ef80c */
[----:B------:R-:W-:Y:S05]  /*0390*/  BRA `(.L_x_2) ;  /* 0x0000007000007947 */ /* 0x000fea0003800000 */
.L_x_1:
[----:B------:R-:W-:Y:S01]  /*03a0*/  MOV R0, 0x3c80f082 ;  /* 0x3c80f08200007802 */ /* 0x000fe20000000f00 */
[----:B------:R-:W-:-:S04]  /*03b0*/  FMUL R3, R12, R12 ;  /* 0x0000000c0c037220 */ /* 0x000fc80000400000 */
[----:B------:R-:W-:-:S04]  /*03c0*/  FFMA.FTZ R0, R3, R0, -0.052303962409496307373 ;  /* 0xbd563cae03007423 */ /* 0x000fc80000010000 */
[----:B------:R-:W-:-:S04]  /*03d0*/  FFMA.FTZ R0, R3, R0, 0.1331529766321182251 ;  /* 0x3e08594103007423 */ /* 0x000fc80000010000 */
[----:B------:R-:W-:-:S04]  /*03e0*/  FFMA.FTZ R0, R3, R0, -0.33332768082618713379 ;  /* 0xbeaaa9ed03007423 */ /* 0x000fc80000010000 */
[----:B------:R-:W-:-:S04]  /*03f0*/  FFMA.FTZ R0, R3, R0, RZ ;  /* 0x0000000003007223 */ /* 0x000fc800000100ff */
[----:B------:R-:W-:-:S02]  /*0400*/  FFMA.FTZ R3, R12, R0, R12 ;  /* 0x000000000c037223 */ /* 0x000fc4000001000c */
.L_x_2:
[----:B------:R-:W-:Y:S05]  /*0410*/  BSYNC B0 ;  /* 0x0000000000007941 */ /* 0x000fea0003800000 */
.L_x_0:
[----:B------:R-:W-:Y:S01]  /*0420*/  FMUL R0, R6, 0.0625 ;  /* 0x3d80000006007820 */ /* 0x000fe20000400000 */
[----:B------:R-:W-:Y:S03]  /*0430*/  BSSY B0, `(.L_x_3) ;  /* 0x0000016000007945 */ /* 0x000fe60003800000 */
[----:B------:R-:W-:-:S04]  /*0440*/  FMUL R8, R0, 0.019999999552965164185 ;  /* 0x3ca3d70a00087820 */ /* 0x000fc80000400000 */
[----:B------:R-:W-:-:S05]  /*0450*/  FADD.FTZ R9, |R8|, -RZ ;  /* 0x800000ff08097221 */ /* 0x000fca0000010200 */
[----:B------:R-:W-:-:S13]  /*0460*/  FSETP.GE.AND P1, PT, R9, 0.60000002384185791016, PT ;  /* 0x3f19999a0900780b */ /* 0x000fda0003f26000 */
        /* <DEDUP_REMOVED lines=11> */
.L_x_4:
[----:B------:R-:W-:Y:S01]  /*0520*/  MOV R0, 0x3c80f082 ;  /* 0x3c80f08200007802 */ /* 0x000fe20000000f00 */
[----:B------:R-:W-:-:S04]  /*0530*/  FMUL R5, R8, R8 ;  /* 0x0000000808057220 */ /* 0x000fc80000400000 */
[----:B------:R-:W-:-:S04]  /*0540*/  FFMA.FTZ R0, R5, R0, -0.052303962409496307373 ;  /* 0xbd563cae05007423 */ /* 0x000fc80000010000 */
[----:B------:R-:W-:-:S04]  /*0550*/  FFMA.FTZ R0, R5, R0, 0.1331529766321182251 ;  /* 0x3e08594105007423 */ /* 0x000fc80000010000 */
[----:B------:R-:W-:-:S04]  /*0560*/  FFMA.FTZ R0, R5, R0, -0.33332768082618713379 ;  /* 0xbeaaa9ed05007423 */ /* 0x000fc80000010000 */
[----:B------:R-:W-:-:S04]  /*0570*/  FFMA.FTZ R0, R5, R0, RZ ;  /* 0x0000000005007223 */ /* 0x000fc800000100ff */
[----:B------:R-:W-:-:S02]  /*0580*/  FFMA.FTZ R5, R8, R0, R8 ;  /* 0x0000000008057223 */ /* 0x000fc40000010008 */
.L_x_5:
[----:B------:R-:W-:Y:S05]  /*0590*/  BSYNC B0 ;  /* 0x0000000000007941 */ /* 0x000fea0003800000 */
.L_x_3:
        /* <DEDUP_REMOVED lines=16> */
.L_x_7:
[----:B------:R-:W-:Y:S01]  /*06a0*/  MOV R0, 0x3c80f082 ;  /* 0x3c80f08200007802 */ /* 0x000fe20000000f00 */
[----:B------:R-:W-:-:S04]  /*06b0*/  FMUL R7, R9, R9 ;  /* 0x0000000909077220 */ /* 0x000fc80000400000 */
[----:B------:R-:W-:-:S04]  /*06c0*/  FFMA.FTZ R0, R7, R0, -0.052303962409496307373 ;  /* 0xbd563cae07007423 */ /* 0x000fc80000010000 */
[----:B------:R-:W-:-:S04]  /*06d0*/  FFMA.FTZ R0, R7, R0, 0.1331529766321182251 ;  /* 0x3e08594107007423 */ /* 0x000fc80000010000 */
[----:B------:R-:W-:-:S04]  /*06e0*/  FFMA.FTZ R0, R7, R0, -0.33332768082618713379 ;  /* 0xbeaaa9ed07007423 */ /* 0x000fc80000010000 */
[----:B------:R-:W-:-:S04]  /*06f0*/  FFMA.FTZ R0, R7, R0, RZ ;  /* 0x0000000007007223 */ /* 0x000fc800000100ff */
[----:B------:R-:W-:-:S02]  /*0700*/  FFMA.FTZ R0, R9, R0, R9 ;  /* 0x0000000009007223 */ /* 0x000fc40000010009 */
.L_x_8:
[----:B------:R-:W-:Y:S05]  /*0710*/  BSYNC B0 ;  /* 0x0000000000007941 */ /* 0x000fea0003800000 */
.L_x_6:
[----:B------:R-:W-:Y:S02]  /*0720*/  SHF.R.S32.HI R7, RZ, 0x1f, R4 ;  /* 0x0000001fff077819 */ /* 0x000fe40000011404 */
[----:B------:R-:W-:Y:S02]  /*0730*/  MOV R13, 0x4 ;  /* 0x00000004000d7802 */ /* 0x000fe40000000f00 */
[----:B------:R-:W-:-:S04]  /*0740*/  LEA.HI R7, R7, R4, RZ, 0x2 ;  /* 0x0000000407077211 */ /* 0x000fc800078f10ff */
[----:B------:R-:W-:-:S04]  /*0750*/  LOP3.LUT R7, R7, 0xfffffffc, RZ, 0xc0, !PT ;  /* 0xfffffffc07077812 */ /* 0x000fc800078ec0ff */
[----:B------:R-:W-:-:S04]  /*0760*/  IADD3 R7, R4, -R7, RZ ;  /* 0x8000000704077210 */ /* 0x000fc80007ffe0ff */
[C---:B------:R-:W-:Y:S02]  /*0770*/  ISETP.GE.AND P1, PT, R7.reuse, RZ, PT ;  /* 0x000000ff0700720c */ /* 0x040fe40003f26270 */
[C---:B------:R-:W-:Y:S02]  /*0780*/  ISETP.GE.AND P2, PT, R7.reuse, 0x1, PT ;  /* 0x000000010700780c */ /* 0x040fe40003f46270 */
[----:B------:R-:W-:Y:S02]  /*0790*/  FSEL R9, RZ, -INF , P1 ;  /* 0xff800000ff097808 */ /* 0x000fe40000800000 */
[----:B------:R-:W-:Y:S02]  /*07a0*/  FSEL R6, RZ, -INF , P2 ;  /* 0xff800000ff067808 */ /* 0x000fe40001000000 */
[----:B------:R-:W-:Y:S01]  /*07b0*/  ISETP.NE.AND P3, PT, R7, 0x3, PT ;  /* 0x000000030700780c */ /* 0x000fe20003f65270 */
[----:B------:R-:W-:Y:S02]  /*07c0*/  FFMA R2, R2, 50, R9 ;  /* 0x4248000002027823 */ /* 0x000fe40000000009 */
[----:B------:R-:W-:-:S03]  /*07d0*/  FFMA R3, R3, 50, R6 ;  /* 0x4248000003037823 */ /* 0x000fc60000000006 */
[C---:B------:R-:W-:Y:S02]  /*07e0*/  FSETP.NAN.AND P2, PT, R2.reuse, R2, PT ;  /* 0x000000020200720b */ /* 0x040fe40003f48000 */
[----:B------:R-:W-:-:S04]  /*07f0*/  FSETP.GT.AND P1, PT, R2, R3, PT ;  /* 0x000000030200720b */ /* 0x000fc80003f24000 */
[C---:B------:R-:W-:Y:S02]  /*0800*/  FSEL R9, R2.reuse, R3, P1 ;  /* 0x0000000302097208 */ /* 0x040fe40000800000 */
[----:B------:R-:W-:Y:S02]  /*0810*/  ISETP.GE.AND P1, PT, R7, 0x2, PT ;  /* 0x000000020700780c */ /* 0x000fe40003f26270 */
[----:B------:R-:W-:Y:S02]  /*0820*/  FSEL R9, R2, R9, P2 ;  /* 0x0000000902097208 */ /* 0x000fe40001000000 */
[----:B------:R-:W-:Y:S02]  /*0830*/  FSEL R6, RZ, -INF , P1 ;  /* 0xff800000ff067808 */ /* 0x000fe40000800000 */
[----:B------:R-:W-:-:S03]  /*0840*/  FSETP.NAN.AND P2, PT, R9, R9, PT ;  /* 0x000000090900720b */ /* 0x000fc60003f48000 */
[----:B------:R-:W-:Y:S01]  /*0850*/  FFMA R6, R5, 50, R6 ;  /* 0x4248000005067823 */ /* 0x000fe20000000006 */
[----:B------:R-:W-:-:S04]  /*0860*/  FSEL R5, RZ, -INF , !P3 ;  /* 0xff800000ff057808 */ /* 0x000fc80005800000 */
[----:B------:R-:W-:Y:S01]  /*0870*/  FSETP.GT.AND P1, PT, R9, R6, PT ;  /* 0x000000060900720b */ /* 0x000fe20003f24000 */
[----:B------:R-:W-:-:S04]  /*0880*/  FFMA R0, R0, 50, R5 ;  /* 0x4248000000007823 */ /* 0x000fc80000000005 */
[----:B------:R-:W-:-:S04]  /*0890*/  @!P2 FSEL R9, R9, R6, P1 ;  /* 0x000000060909a208 */ /* 0x000fc80000800000 */
[C---:B------:R-:W-:Y:S02]  /*08a0*/  FSETP.NAN.AND P2, PT, R9.reuse, R9, PT ;  /* 0x000000090900720b */ /* 0x040fe40003f48000 */
[----:B------:R-:W-:-:S11]  /*08b0*/  FSETP.GT.AND P1, PT, R9, R0, PT ;  /* 0x000000000900720b */ /* 0x000fd60003f24000 */
[----:B------:R-:W-:-:S05]  /*08c0*/  @!P2 FSEL R9, R9, R0, P1 ;  /* 0x000000000909a208 */ /* 0x000fca0000800000 */
[--C-:B------:R-:W-:Y:S01]  /*08d0*/  FADD R2, R2, -R9.reuse ;  /* 0x8000000902027221 */ /* 0x100fe20000000000 */
[--C-:B------:R-:W-:Y:S01]  /*08e0*/  FADD R3, R3, -R9.reuse ;  /* 0x8000000903037221 */ /* 0x100fe20000000000 */
[--C-:B------:R-:W-:Y:S01]  /*08f0*/  FADD R6, R6, -R9.reuse ;  /* 0x8000000906067221 */ /* 0x100fe20000000000 */
[----:B------:R-:W-:Y:S01]  /*0900*/  FADD R0, R0, -R9 ;  /* 0x8000000900007221 */ /* 0x000fe20000000000 */
[----:B------:R-:W-:Y:S01]  /*0910*/  FMUL R2, R2, 1.4426950216293334961 ;  /* 0x3fb8aa3b02027820 */ /* 0x000fe20000400000 */
[----:B------:R-:W-:Y:S01]  /*0920*/  FMUL R5, R3, 1.4426950216293334961 ;  /* 0x3fb8aa3b03057820 */ /* 0x000fe20000400000 */
[----:B------:R-:W-:Y:S01]  /*0930*/  FMUL R6, R6, 1.4426950216293334961 ;  /* 0x3fb8aa3b06067820 */ /* 0x000fe20000400000 */
[----:B------:R-:W-:Y:S02]  /*0940*/  FMUL R8, R0, 1.4426950216293334961 ;  /* 0x3fb8aa3b00087820 */ /* 0x000fe40000400000 */
[----:B------:R-:W-:Y:S02]  /*0950*/  FSETP.GEU.AND P1, PT, R2, -126, PT ;  /* 0xc2fc00000200780b */ /* 0x000fe40003f2e000 */
[----:B------:R-:W-:-:S02]  /*0960*/  FSETP.GEU.AND P2, PT, R5, -126, PT ;  /* 0xc2fc00000500780b */ /* 0x000fc40003f4e000 */
[----:B------:R-:W-:Y:S02]  /*0970*/  FSETP.GEU.AND P3, PT, R6, -126, PT ;  /* 0xc2fc00000600780b */ /* 0x000fe40003f6e000 */
[----:B------:R-:W-:-:S07]  /*0980*/  FSETP.GEU.AND P4, PT, R8, -126, PT ;  /* 0xc2fc00000800780b */ /* 0x000fce0003f8e000 */
[----:B------:R-:W-:Y:S02]  /*0990*/  @!P1 FMUL R2, R2, 0.5 ;  /* 0x3f00000002029820 */ /* 0x000fe40000400000 */
[----:B------:R-:W-:Y:S02]  /*09a0*/  @!P2 FMUL R5, R5, 0.5 ;  /* 0x3f0000000505a820 */ /* 0x000fe40000400000 */
[----:B------:R-:W0:Y:S01]  /*09b0*/  MUFU.EX2 R0, R2 ;  /* 0x0000000200007308 */ /* 0x000e220000000800 */
[----:B------:R-:W-:Y:S01]  /*09c0*/  @!P3 FMUL R6, R6, 0.5 ;  /* 0x3f0000000606b820 */ /* 0x000fe20000400000 */
[----:B------:R-:W-:-:S06]  /*09d0*/  @!P4 FMUL R8, R8, 0.5 ;  /* 0x3f0000000808c820 */ /* 0x000fcc0000400000 */
[----:B------:R-:W1:Y:S08]  /*09e0*/  MUFU.EX2 R3, R5 ;  /* 0x0000000500037308 */ /* 0x000e700000000800 */
[----:B------:R-:W2:Y:S01]  /*09f0*/  MUFU.EX2 R7, R6 ;  /* 0x0000000600077308 */ /* 0x000ea20000000800 */
[----:B0-----:R-:W-:-:S07]  /*0a00*/  @!P1 FMUL R0, R0, R0 ;  /* 0x0000000000009220 */ /* 0x001fce0000400000 */
[----:B------:R-:W0:Y:S01]  /*0a10*/  MUFU.EX2 R11, R8 ;  /* 0x00000008000b7308 */ /* 0x000e220000000800 */
[----:B-1----:R-:W-:-:S04]  /*0a20*/  @!P2 FMUL R3, R3, R3 ;  /* 0x000000030303a220 */ /* 0x002fc80000400000 */
[----:B------:R-:W-:Y:S01]  /*0a30*/  FADD R0, R0, R3 ;  /* 0x0000000300007221 */ /* 0x000fe20000000000 */
[----:B------:R-:W-:Y:S01]  /*0a40*/  IMAD.WIDE R2, R4, R13, c[0x0][0x168] ;  /* 0x00005a0004027625 */ /* 0x000fe200078e020d */
[----:B--2---:R-:W-:-:S03]  /*0a50*/  @!P3 FMUL R7, R7, R7 ;  /* 0x000000070707b220 */ /* 0x004fc60000400000 */
[----:B------:R-:W-:Y:S01]  /*0a60*/  IMAD.WIDE R4, R4, R13, c[0x0][0x170] ;  /* 0x00005c0004047625 */ /* 0x000fe200078e020d */
[----:B------:R1:W-:Y:S01]  /*0a70*/  @!P0 STG.E [R2.64], R9 ;  /* 0x0000000902008986 */ /* 0x0003e2000c101904 */
[----:B------:R-:W-:Y:S01]  /*0a80*/  FADD R0, R0, R7 ;  /* 0x0000000700007221 */ /* 0x000fe20000000000 */
[----:B0-----:R-:W-:-:S04]  /*0a90*/  @!P4 FMUL R11, R11, R11 ;  /* 0x0000000b0b0bc220 */ /* 0x001fc80000400000 */
[----:B------:R-:W-:Y:S01]  /*0aa0*/  FADD R11, R0, R11 ;  /* 0x0000000b000b7221 */ /* 0x000fe20000000000 */
[----:B------:R-:W-:Y:S06]  /*0ab0*/  @P0 EXIT ;  /* 0x000000000000094d */ /* 0x000fec0003800000 */
[----:B------:R-:W-:Y:S01]  /*0ac0*/  STG.E [R4.64], R11 ;  /* 0x0000000b04007986 */ /* 0x000fe2000c101904 */
[----:B------:R-:W-:Y:S05]  /*0ad0*/  EXIT ;  /* 0x000000000000794d */ /* 0x000fea0003800000 */
.L_x_9:
[----:B------:R-:W-:-:S00]  /*0ae0*/  BRA `(.L_x_9) ;  /* 0xfffffff000007947 */ /* 0x000fc0000383ffff */
[----:B------:R-:W-:-:S00]  /*0af0*/  NOP ;  /* 0x0000000000007918 */ /* 0x000fc00000000000 */
        /* <DEDUP_REMOVED lines=8> */
.L_x_10:


//--------------------- .nv.global.init           --------------------------
	.section	.nv.global.init,"aw",@progbits
.nv.global.init:
	.type		_$_str,@object
	.size		_$_str,(.L_0 - _$_str)
_$_str:
        /*0000*/ 	.byte	0x5f, 0x5f, 0x43, 0x55, 0x44, 0x41, 0x5f, 0x46, 0x54, 0x5a, 0x00
.L_0:
